//
// Generated by NVIDIA NVVM Compiler
//
// Compiler Build ID: CL-36424714
// Cuda compilation tools, release 13.0, V13.0.88
// Based on NVVM 20.0.0
//

.version 9.0
.target sm_100
.address_size 64

	// .globl	_Z9calcCubesPiPKi

.visible .entry _Z9calcCubesPiPKi(
	.param .u64 .ptr .align 1 _Z9calcCubesPiPKi_param_0,
	.param .u64 .ptr .align 1 _Z9calcCubesPiPKi_param_1
)
{
	.reg .b32 	%r<5>;
	.reg .b64 	%rd<8>;

	ld.param.u64 	%rd1, [_Z9calcCubesPiPKi_param_0];
	ld.param.u64 	%rd2, [_Z9calcCubesPiPKi_param_1];
	cvta.to.global.u64 	%rd3, %rd1;
	cvta.to.global.u64 	%rd4, %rd2;
	mov.u32 	%r1, %ctaid.x;
	mul.wide.u32 	%rd5, %r1, 4;
	add.s64 	%rd6, %rd4, %rd5;
	ld.global.u32 	%r2, [%rd6];
	mul.lo.s32 	%r3, %r2, %r2;
	mul.lo.s32 	%r4, %r3, %r2;
	add.s64 	%rd7, %rd3, %rd5;
	st.global.u32 	[%rd7], %r4;
	ret;

}


// ===== COMPILED SASS (sm_100) =====

	.target	sm_100

	.elftype	@"ET_EXEC"


//--------------------- .note.nv.tkinfo           --------------------------
	.section	.note.nv.tkinfo,"",@"SHT_NOTE"
	.sectionflags	@"SHF_NOTE_NV_TKINFO"
	.tkinfo
        /*0018*/ 	.word	0x00000002
        /*0030*/ 	.string	""
        /*0030*/ 	.string	"ptxas"
        /*0030*/ 	.string	"Cuda compilation tools, release 13.0, V13.0.88"
        /*0030*/ 	.string	"Build cuda_13.0.r13.0/compiler.36424714_0"
        /*0030*/ 	.string	"-arch sm_100 -m 64 "



//--------------------- .note.nv.cuinfo           --------------------------
	.section	.note.nv.cuinfo,"",@"SHT_NOTE"
	.sectionflags	@"SHF_NOTE_NV_CUINFO"
        /*0018*/ 	.short	0x0002
        /*001a*/ 	.short	0x0064
        /*001c*/ 	.short	0x0082
	.zero		2


//--------------------- .nv.info                  --------------------------
	.section	.nv.info,"",@"SHT_CUDA_INFO"
	.align	4


	//----- nvinfo : EIATTR_REGCOUNT
	.align		4
        /*0000*/ 	.byte	0x04, 0x2f
        /*0002*/ 	.short	(.L_1 - .L_0)
	.align		4
.L_0:
        /*0004*/ 	.word	index@(_Z9calcCubesPiPKi)
        /*0008*/ 	.word	0x0000000c


	//----- nvinfo : EIATTR_FRAME_SIZE
	.align		4
.L_1:
        /*000c*/ 	.byte	0x04, 0x11
        /*000e*/ 	.short	(.L_3 - .L_2)
	.align		4
.L_2:
        /*0010*/ 	.word	index@(_Z9calcCubesPiPKi)
        /*0014*/ 	.word	0x00000000


	//----- nvinfo : EIATTR_MIN_STACK_SIZE
	.align		4
.L_3:
        /*0018*/ 	.byte	0x04, 0x12
        /*001a*/ 	.short	(.L_5 - .L_4)
	.align		4
.L_4:
        /*001c*/ 	.word	index@(_Z9calcCubesPiPKi)
        /*0020*/ 	.word	0x00000000
.L_5:


//--------------------- .nv.compat                --------------------------
	.section	.nv.compat,"",@"SHT_CUDA_COMPAT_INFO"
	.align	4
        /*0000*/ 	.byte	0x02, 0x09, 0x00, 0x00, 0x02, 0x02, 0x01, 0x00, 0x02, 0x05, 0x05, 0x00, 0x03, 0x07, 0x01, 0x01
        /*0010*/ 	.byte	0x02, 0x03, 0x00, 0x00, 0x02, 0x06, 0x01, 0x00, 0x04, 0x0b, 0x08, 0x00, 0x09, 0x00, 0x00, 0x00
        /*0020*/ 	.byte	0x00, 0x00, 0x00, 0x00


//--------------------- .nv.info._Z9calcCubesPiPKi --------------------------
	.section	.nv.info._Z9calcCubesPiPKi,"",@"SHT_CUDA_INFO"
	.sectionflags	@""
	.align	4


	//----- nvinfo : EIATTR_CUDA_API_VERSION
	.align		4
        /*0000*/ 	.byte	0x04, 0x37
        /*0002*/ 	.short	(.L_7 - .L_6)
.L_6:
        /*0004*/ 	.word	0x00000082


	//----- nvinfo : EIATTR_KPARAM_INFO
	.align		4
.L_7:
        /*0008*/ 	.byte	0x04, 0x17
        /*000a*/ 	.short	(.L_9 - .L_8)
.L_8:
        /*000c*/ 	.word	0x00000000
        /*0010*/ 	.short	0x0001
        /*0012*/ 	.short	0x0008
        /*0014*/ 	.byte	0x00, 0xf5, 0x21, 0x00


	//----- nvinfo : EIATTR_KPARAM_INFO
	.align		4
.L_9:
        /*0018*/ 	.byte	0x04, 0x17
        /*001a*/ 	.short	(.L_11 - .L_10)
.L_10:
        /*001c*/ 	.word	0x00000000
        /*0020*/ 	.short	0x0000
        /*0022*/ 	.short	0x0000
        /*0024*/ 	.byte	0x00, 0xf5, 0x21, 0x00


	//----- nvinfo : EIATTR_SPARSE_MMA_MASK
	.align		4
.L_11:
        /*0028*/ 	.byte	0x03, 0x50
        /*002a*/ 	.short	0x0000


	//----- nvinfo : EIATTR_MAXREG_COUNT
	.align		4
        /*002c*/ 	.byte	0x03, 0x1b
        /*002e*/ 	.short	0x00ff


	//----- nvinfo : EIATTR_MERCURY_ISA_VERSION
	.align		4
        /*0030*/ 	.byte	0x03, 0x5f
        /*0032*/ 	.short	0x0101


	//----- nvinfo : EIATTR_VRC_CTA_INIT_COUNT
	.align		4
        /*0034*/ 	.byte	0x02, 0x4a
	.zero		1
	.zero		1


	//----- nvinfo : EIATTR_EXIT_INSTR_OFFSETS
	.align		4
        /*0038*/ 	.byte	0x04, 0x1c
        /*003a*/ 	.short	(.L_13 - .L_12)


	//   ....[0]....
.L_12:
        /*003c*/ 	.word	0x000000b0


	//----- nvinfo : EIATTR_CBANK_PARAM_SIZE
	.align		4
.L_13:
        /*0040*/ 	.byte	0x03, 0x19
        /*0042*/ 	.short	0x0010


	//----- nvinfo : EIATTR_PARAM_CBANK
	.align		4
        /*0044*/ 	.byte	0x04, 0x0a
        /*0046*/ 	.short	(.L_15 - .L_14)
	.align		4
.L_14:
        /*0048*/ 	.word	index@(.nv.constant0._Z9calcCubesPiPKi)
        /*004c*/ 	.short	0x0380
        /*004e*/ 	.short	0x0010


	//----- nvinfo : EIATTR_SW_WAR
	.align		4
.L_15:
        /*0050*/ 	.byte	0x04, 0x36
        /*0052*/ 	.short	(.L_17 - .L_16)
.L_16:
        /*0054*/ 	.word	0x00000008
.L_17:


//--------------------- .nv.callgraph             --------------------------
	.section	.nv.callgraph,"",@"SHT_CUDA_CALLGRAPH"
	.align	4
	.sectionentsize	8
	.align		4
        /*0000*/ 	.word	0x00000000
	.align		4
        /*0004*/ 	.word	0xffffffff
	.align		4
        /*0008*/ 	.word	0x00000000
	.align		4
        /*000c*/ 	.word	0xfffffffe
	.align		4
        /*0010*/ 	.word	0x00000000
	.align		4
        /*0014*/ 	.word	0xfffffffd
	.align		4
        /*0018*/ 	.word	0x00000000
	.align		4
        /*001c*/ 	.word	0xfffffffc


//--------------------- .text._Z9calcCubesPiPKi   --------------------------
	.section	.text._Z9calcCubesPiPKi,"ax",@progbits
	.align	128
        .global         _Z9calcCubesPiPKi
        .type           _Z9calcCubesPiPKi,@function
        .size           _Z9calcCubesPiPKi,(.L_x_1 - _Z9calcCubesPiPKi)
        .other          _Z9calcCubesPiPKi,@"STO_CUDA_ENTRY STV_DEFAULT"
_Z9calcCubesPiPKi:
.text._Z9calcCubesPiPKi:
[----:B------:R-:W-:Y:S01]  /*0000*/  LDC R1, c[0x0][0x37c] ;  /* 0x0000df00ff017b82 */ /* 0x000fe20000000800 */
[----:B------:R-:W0:Y:S07]  /*0010*/  S2R R9, SR_CTAID.X ;  /* 0x0000000000097919 */ /* 0x000e2e0000002500 */
[----:B------:R-:W0:Y:S01]  /*0020*/  LDC.64 R2, c[0x0][0x388] ;  /* 0x0000e200ff027b82 */ /* 0x000e220000000a00 */
[----:B------:R-:W1:Y:S07]  /*0030*/  LDCU.64 UR4, c[0x0][0x358] ;  /* 0x00006b00ff0477ac */ /* 0x000e6e0008000a00 */
[----:B------:R-:W2:Y:S01]  /*0040*/  LDC.64 R4, c[0x0][0x380] ;  /* 0x0000e000ff047b82 */ /* 0x000ea20000000a00 */
[----:B0-----:R-:W-:-:S06]  /*0050*/  IMAD.WIDE.U32 R2, R9, 0x4, R2 ;  /* 0x0000000409027825 */ /* 0x001fcc00078e0002 */
[----:B-1----:R-:W3:Y:S01]  /*0060*/  LDG.E R2, desc[UR4][R2.64] ;  /* 0x0000000402027981 */ /* 0x002ee2000c1e1900 */
[----:B--2---:R-:W-:-:S04]  /*0070*/  IMAD.WIDE.U32 R4, R9, 0x4, R4 ;  /* 0x0000000409047825 */ /* 0x004fc800078e0004 */
[----:B---3--:R-:W-:-:S04]  /*0080*/  IMAD R7, R2, R2, RZ ;  /* 0x0000000202077224 */ /* 0x008fc800078e02ff */
[----:B------:R-:W-:-:S05]  /*0090*/  IMAD R7, R2, R7, RZ ;  /* 0x0000000702077224 */ /* 0x000fca00078e02ff */
[----:B------:R-:W-:Y:S01]  /*00a0*/  STG.E desc[UR4][R4.64], R7 ;  /* 0x0000000704007986 */ /* 0x000fe2000c101904 */
[----:B------:R-:W-:Y:S05]  /*00b0*/  EXIT ;  /* 0x000000000000794d */ /* 0x000fea0003800000 */
.L_x_0:
[----:B------:R-:W-:-:S00]  /*00c0*/  BRA `(.L_x_0) ;  /* 0xfffffffc00fc7947 */ /* 0x000fc0000383ffff */
[----:B------:R-:W-:-:S00]  /*00d0*/  NOP ;  /* 0x0000000000007918 */ /* 0x000fc00000000000 */
        /* <DEDUP_REMOVED lines=10> */
.L_x_1:


//--------------------- .nv.shared.reserved.0     --------------------------
	.section	.nv.shared.reserved.0,"aw",@nobits
	.weak		__nv_reservedSMEM_offset_0_alias
	.size		__nv_reservedSMEM_offset_0_alias, 0, 64
	.other		__nv_reservedSMEM_offset_0_alias,@"STO_CUDA_RESERVED_SHARED STV_DEFAULT"
__nv_reservedSMEM_offset_0_alias:
	.zero		0
	.zero		64


//--------------------- .nv.constant0._Z9calcCubesPiPKi --------------------------
	.section	.nv.constant0._Z9calcCubesPiPKi,"a",@progbits
	.sectionflags	@""
	.align	4
.nv.constant0._Z9calcCubesPiPKi:
	.zero		912


//--------------------- SYMBOLS --------------------------

	.type		.nv.reservedSmem.offset0,@object
	.size		.nv.reservedSmem.offset0,0x4
